	.headerflags	@"EF_CUDA_TEXMODE_UNIFIED EF_CUDA_64BIT_ADDRESS EF_CUDA_ACCELERATORS EF_CUDA_SM90 EF_CUDA_VIRTUAL_SM(EF_CUDA_SM90)"
	.elftype	@"ET_EXEC"


//--------------------- .nv.info                  --------------------------
	.section	.nv.info,"",@"SHT_CUDA_INFO"
	.align	4


	//----- nvinfo : EIATTR_REGCOUNT
	.align		4
        /*0000*/ 	.byte	0x04, 0x2f
        /*0002*/ 	.short	(.L_3 - .L_2)
	.align		4
.L_2:
        /*0004*/ 	.word	index@(triton_poi_fused__native_batch_norm_legit_no_training_relu_48)
        /*0008*/ 	.word	0x00000018


	//----- nvinfo : EIATTR_MIN_STACK_SIZE
	.align		4
.L_3:
        /*000c*/ 	.byte	0x04, 0x12
        /*000e*/ 	.short	(.L_5 - .L_4)
	.align		4
.L_4:
        /*0010*/ 	.word	index@(triton_poi_fused__native_batch_norm_legit_no_training_relu_48)
        /*0014*/ 	.word	0x00000000


	//----- nvinfo : EIATTR_FRAME_SIZE
	.align		4
.L_5:
        /*0018*/ 	.byte	0x04, 0x11
        /*001a*/ 	.short	(.L_7 - .L_6)
	.align		4
.L_6:
        /*001c*/ 	.word	index@(triton_poi_fused__native_batch_norm_legit_no_training_relu_48)
        /*0020*/ 	.word	0x00000000


	//----- nvinfo : EIATTR_MIN_STACK_SIZE
	.align		4
.L_7:
        /*0024*/ 	.byte	0x04, 0x12
        /*0026*/ 	.short	(.L_9 - .L_8)
	.align		4
.L_8:
        /*0028*/ 	.word	index@(triton_poi_fused__native_batch_norm_legit_no_training_relu_48)
        /*002c*/ 	.word	0x00000000
.L_9:


//--------------------- .nv.info.triton_poi_fused__native_batch_norm_legit_no_training_relu_48 --------------------------
	.section	.nv.info.triton_poi_fused__native_batch_norm_legit_no_training_relu_48,"",@"SHT_CUDA_INFO"
	.sectionflags	@""
	.align	4


	//----- nvinfo : EIATTR_CUDA_API_VERSION
	.align		4
        /*0000*/ 	.byte	0x04, 0x37
        /*0002*/ 	.short	(.L_11 - .L_10)
.L_10:
        /*0004*/ 	.word	0x0000007c


	//----- nvinfo : EIATTR_KPARAM_INFO
	.align		4
.L_11:
        /*0008*/ 	.byte	0x04, 0x17
        /*000a*/ 	.short	(.L_13 - .L_12)
.L_12:
        /*000c*/ 	.word	0x00000000
        /*0010*/ 	.short	0x0006
        /*0012*/ 	.short	0x0030
        /*0014*/ 	.byte	0x00, 0xf0, 0x11, 0x00


	//----- nvinfo : EIATTR_KPARAM_INFO
	.align		4
.L_13:
        /*0018*/ 	.byte	0x04, 0x17
        /*001a*/ 	.short	(.L_15 - .L_14)
.L_14:
        /*001c*/ 	.word	0x00000000
        /*0020*/ 	.short	0x0005
        /*0022*/ 	.short	0x0028
        /*0024*/ 	.byte	0x00, 0xf4, 0x21, 0x00


	//----- nvinfo : EIATTR_KPARAM_INFO
	.align		4
.L_15:
        /*0028*/ 	.byte	0x04, 0x17
        /*002a*/ 	.short	(.L_17 - .L_16)
.L_16:
        /*002c*/ 	.word	0x00000000
        /*0030*/ 	.short	0x0004
        /*0032*/ 	.short	0x0020
        /*0034*/ 	.byte	0x00, 0xf4, 0x21, 0x00


	//----- nvinfo : EIATTR_KPARAM_INFO
	.align		4
.L_17:
        /*0038*/ 	.byte	0x04, 0x17
        /*003a*/ 	.short	(.L_19 - .L_18)
.L_18:
        /*003c*/ 	.word	0x00000000
        /*0040*/ 	.short	0x0003
        /*0042*/ 	.short	0x0018
        /*0044*/ 	.byte	0x00, 0xf4, 0x21, 0x00


	//----- nvinfo : EIATTR_KPARAM_INFO
	.align		4
.L_19:
        /*0048*/ 	.byte	0x04, 0x17
        /*004a*/ 	.short	(.L_21 - .L_20)
.L_20:
        /*004c*/ 	.word	0x00000000
        /*0050*/ 	.short	0x0002
        /*0052*/ 	.short	0x0010
        /*0054*/ 	.byte	0x00, 0xf4, 0x21, 0x00


	//----- nvinfo : EIATTR_KPARAM_INFO
	.align		4
.L_21:
        /*0058*/ 	.byte	0x04, 0x17
        /*005a*/ 	.short	(.L_23 - .L_22)
.L_22:
        /*005c*/ 	.word	0x00000000
        /*0060*/ 	.short	0x0001
        /*0062*/ 	.short	0x0008
        /*0064*/ 	.byte	0x00, 0xf4, 0x21, 0x00


	//----- nvinfo : EIATTR_KPARAM_INFO
	.align		4
.L_23:
        /*0068*/ 	.byte	0x04, 0x17
        /*006a*/ 	.short	(.L_25 - .L_24)
.L_24:
        /*006c*/ 	.word	0x00000000
        /*0070*/ 	.short	0x0000
        /*0072*/ 	.short	0x0000
        /*0074*/ 	.byte	0x00, 0xf4, 0x21, 0x00


	//----- nvinfo : EIATTR_SPARSE_MMA_MASK
	.align		4
.L_25:
        /*0078*/ 	.byte	0x03, 0x50
        /*007a*/ 	.short	0x0000


	//----- nvinfo : EIATTR_MAXREG_COUNT
	.align		4
        /*007c*/ 	.byte	0x03, 0x1b
        /*007e*/ 	.short	0x00ff


	//----- nvinfo : EIATTR_EXIT_INSTR_OFFSETS
	.align		4
        /*0080*/ 	.byte	0x04, 0x1c
        /*0082*/ 	.short	(.L_27 - .L_26)


	//   ....[0]....
.L_26:
        /*0084*/ 	.word	0x00000420


	//   ....[1]....
        /*0088*/ 	.word	0x00000440


	//----- nvinfo : EIATTR_REQNTID
	.align		4
.L_27:
        /*008c*/ 	.byte	0x04, 0x10
        /*008e*/ 	.short	(.L_29 - .L_28)
.L_28:
        /*0090*/ 	.word	0x00000080
        /*0094*/ 	.word	0x00000001
        /*0098*/ 	.word	0x00000001


	//----- nvinfo : EIATTR_CBANK_PARAM_SIZE
	.align		4
.L_29:
        /*009c*/ 	.byte	0x03, 0x19
        /*009e*/ 	.short	0x0034


	//----- nvinfo : EIATTR_PARAM_CBANK
	.align		4
        /*00a0*/ 	.byte	0x04, 0x0a
        /*00a2*/ 	.short	(.L_31 - .L_30)
	.align		4
.L_30:
        /*00a4*/ 	.word	index@(.nv.constant0.triton_poi_fused__native_batch_norm_legit_no_training_relu_48)
        /*00a8*/ 	.short	0x0210
        /*00aa*/ 	.short	0x0034


	//----- nvinfo : EIATTR_SW_WAR
	.align		4
.L_31:
        /*00ac*/ 	.byte	0x04, 0x36
        /*00ae*/ 	.short	(.L_33 - .L_32)
.L_32:
        /*00b0*/ 	.word	0x00000008
.L_33:


//--------------------- .nv.callgraph             --------------------------
	.section	.nv.callgraph,"",@"SHT_CUDA_CALLGRAPH"
	.align	4
	.sectionentsize	8
	.align		4
        /*0000*/ 	.word	0x00000000
	.align		4
        /*0004*/ 	.word	0xffffffff
	.align		4
        /*0008*/ 	.word	0x00000000
	.align		4
        /*000c*/ 	.word	0xfffffffe
	.align		4
        /*0010*/ 	.word	0x00000000
	.align		4
        /*0014*/ 	.word	0xfffffffd
	.align		4
        /*0018*/ 	.word	0x00000000
	.align		4
        /*001c*/ 	.word	0xfffffffc


//--------------------- .nv.constant4             --------------------------
	.section	.nv.constant4,"a",@progbits
	.align	8
	.align		8
.nv.constant4:
        /*0000*/ 	.dword	_$_str
	.align		8
        /*0008*/ 	.dword	_$_str_$_2


//--------------------- .text.triton_poi_fused__native_batch_norm_legit_no_training_relu_48 --------------------------
	.section	.text.triton_poi_fused__native_batch_norm_legit_no_training_relu_48,"ax",@progbits
	.align	128
        .global         triton_poi_fused__native_batch_norm_legit_no_training_relu_48
        .type           triton_poi_fused__native_batch_norm_legit_no_training_relu_48,@function
        .size           triton_poi_fused__native_batch_norm_legit_no_training_relu_48,(.L_x_1 - triton_poi_fused__native_batch_norm_legit_no_training_relu_48)
        .other          triton_poi_fused__native_batch_norm_legit_no_training_relu_48,@"STO_CUDA_ENTRY STV_DEFAULT"
triton_poi_fused__native_batch_norm_legit_no_training_relu_48:
.text.triton_poi_fused__native_batch_norm_legit_no_training_relu_48:
[----:B------:R-:W0:Y:S01]  /*0000*/  LDC R1, c[0x0][0x28] ;  /* 0x00000a00ff017b82 */ /* 0x000e220000000800 */
[----:B------:R-:W1:Y:S01]  /*0010*/  S2R R0, SR_TID.X ;  /* 0x0000000000007919 */ /* 0x000e620000002100 */
[----:B------:R-:W-:-:S06]  /*0020*/  HFMA2.MMA R2, -RZ, RZ, 0, 0 ;  /* 0x00000000ff027435 */ /* 0x000fcc00000001ff */
[----:B------:R-:W2:Y:S01]  /*0030*/  LDC.64 R10, c[0x0][0x220] ;  /* 0x00008800ff0a7b82 */ /* 0x000ea20000000a00 */
[----:B------:R-:W-:Y:S01]  /*0040*/  ULDC.64 UR4, c[0x0][0x208] ;  /* 0x0000820000047ab9 */ /* 0x000fe20000000a00 */
[----:B------:R-:W3:Y:S06]  /*0050*/  S2R R3, SR_CTAID.X ;  /* 0x0000000000037919 */ /* 0x000eec0000002500 */
[----:B------:R-:W4:Y:S08]  /*0060*/  LDC.64 R14, c[0x0][0x210] ;  /* 0x00008400ff0e7b82 */ /* 0x000f300000000a00 */
[----:B------:R-:W5:Y:S08]  /*0070*/  LDC.64 R16, c[0x0][0x218] ;  /* 0x00008600ff107b82 */ /* 0x000f700000000a00 */
[----:B------:R-:W5:Y:S01]  /*0080*/  LDC.64 R18, c[0x0][0x228] ;  /* 0x00008a00ff127b82 */ /* 0x000f620000000a00 */
[----:B-1----:R-:W-:-:S07]  /*0090*/  SHF.L.U32 R0, R0, 0x1, RZ ;  /* 0x0000000100007819 */ /* 0x002fce00000006ff */
[----:B------:R-:W1:Y:S01]  /*00a0*/  LDC.64 R20, c[0x0][0x230] ;  /* 0x00008c00ff147b82 */ /* 0x000e620000000a00 */
[----:B------:R-:W-:-:S04]  /*00b0*/  LOP3.LUT R0, R0, 0xfe, RZ, 0xc0, !PT ;  /* 0x000000fe00007812 */ /* 0x000fc800078ec0ff */
[----:B---3--:R-:W-:-:S04]  /*00c0*/  LEA R3, R3, R0, 0x8 ;  /* 0x0000000003037211 */ /* 0x008fc800078e40ff */
[C---:B------:R-:W-:Y:S01]  /*00d0*/  ISETP.GE.AND P0, PT, R3.reuse, 0x1c00, PT ;  /* 0x00001c000300780c */ /* 0x040fe20003f06270 */
[----:B------:R-:W-:-:S05]  /*00e0*/  IMAD.HI R0, R3, -0x6db6db6d, R2 ;  /* 0x9249249303007827 */ /* 0x000fca00078e0202 */
[----:B------:R-:W-:-:S04]  /*00f0*/  SHF.R.U32.HI R5, RZ, 0x1f, R0 ;  /* 0x0000001fff057819 */ /* 0x000fc80000011600 */
[----:B------:R-:W-:-:S05]  /*0100*/  LEA.HI.SX32 R5, R0, R5, 0x18 ;  /* 0x0000000500057211 */ /* 0x000fca00078fc2ff */
[----:B------:R-:W-:Y:S01]  /*0110*/  IMAD R13, R5, -0x1c0, R3 ;  /* 0xfffffe40050d7824 */ /* 0x000fe200078e0203 */
[----:B------:R-:W-:-:S03]  /*0120*/  CS2R R4, SRZ ;  /* 0x0000000000047805 */ /* 0x000fc6000001ff00 */
[----:B--2---:R-:W-:-:S05]  /*0130*/  IMAD.WIDE R10, R13, 0x4, R10 ;  /* 0x000000040d0a7825 */ /* 0x004fca00078e020a */
[----:B------:R2:W3:Y:S01]  /*0140*/  @!P0 LDG.E.EL.64 R4, desc[UR4][R10.64] ;  /* 0x000000040a048981 */ /* 0x0004e2000c2e1b00 */
[----:B------:R-:W-:Y:S02]  /*0150*/  CS2R R6, SRZ ;  /* 0x0000000000067805 */ /* 0x000fe4000001ff00 */
[----:B------:R-:W-:Y:S01]  /*0160*/  CS2R R8, SRZ ;  /* 0x0000000000087805 */ /* 0x000fe2000001ff00 */
[----:B----4-:R-:W-:-:S04]  /*0170*/  IMAD.WIDE R14, R3, 0x4, R14 ;  /* 0x00000004030e7825 */ /* 0x010fc800078e020e */
[C---:B-----5:R-:W-:Y:S01]  /*0180*/  IMAD.WIDE R16, R13.reuse, 0x4, R16 ;  /* 0x000000040d107825 */ /* 0x060fe200078e0210 */
[----:B------:R-:W4:Y:S01]  /*0190*/  @!P0 LDG.E.64 R6, desc[UR4][R14.64] ;  /* 0x000000040e068981 */ /* 0x000f22000c1e1b00 */
[----:B--2---:R-:W-:Y:S02]  /*01a0*/  CS2R R10, SRZ ;  /* 0x00000000000a7805 */ /* 0x004fe4000001ff00 */
[C---:B0-----:R-:W-:Y:S01]  /*01b0*/  IMAD.WIDE R18, R13.reuse, 0x4, R18 ;  /* 0x000000040d127825 */ /* 0x041fe200078e0212 */
[----:B------:R0:W4:Y:S03]  /*01c0*/  @!P0 LDG.E.EL.64 R8, desc[UR4][R16.64] ;  /* 0x0000000410088981 */ /* 0x000126000c2e1b00 */
[----:B-1----:R-:W-:Y:S01]  /*01d0*/  IMAD.WIDE R20, R13, 0x4, R20 ;  /* 0x000000040d147825 */ /* 0x002fe200078e0214 */
[----:B------:R-:W-:-:S04]  /*01e0*/  CS2R R12, SRZ ;  /* 0x00000000000c7805 */ /* 0x000fc8000001ff00 */
[----:B------:R-:W2:Y:S04]  /*01f0*/  @!P0 LDG.E.EL.64 R10, desc[UR4][R20.64] ;  /* 0x00000004140a8981 */ /* 0x000ea8000c2e1b00 */
[----:B------:R-:W2:Y:S01]  /*0200*/  @!P0 LDG.E.EL.64 R12, desc[UR4][R18.64] ;  /* 0x00000004120c8981 */ /* 0x000ea2000c2e1b00 */
[----:B0-----:R-:W-:Y:S01]  /*0210*/  MOV R17, 0x3e800000 ;  /* 0x3e80000000117802 */ /* 0x001fe20000000f00 */
[----:B---3--:R-:W-:Y:S01]  /*0220*/  FADD R4, R4, 0.0010000000474974513054 ;  /* 0x3a83126f04047421 */ /* 0x008fe20000000000 */
[----:B------:R-:W-:-:S03]  /*0230*/  FADD R5, R5, 0.0010000000474974513054 ;  /* 0x3a83126f05057421 */ /* 0x000fc60000000000 */
[----:B------:R-:W0:Y:S08]  /*0240*/  MUFU.SQRT R0, R4 ;  /* 0x0000000400007308 */ /* 0x000e300000002000 */
[----:B------:R1:W3:Y:S01]  /*0250*/  MUFU.SQRT R2, R5 ;  /* 0x0000000500027308 */ /* 0x0002e20000002000 */
[C---:B0-----:R-:W-:Y:S02]  /*0260*/  FSETP.GT.AND P1, PT, R0.reuse, 8.50705917302346158658e+37, PT ;  /* 0x7e8000000000780b */ /* 0x041fe40003f24000 */
[----:B------:R-:W-:Y:S01]  /*0270*/  FSETP.GEU.AND P3, PT, R0, 1.175494350822287508e-38, PT ;  /* 0x008000000000780b */ /* 0x000fe20003f6e000 */
[----:B-1----:R-:W0:Y:S01]  /*0280*/  LDC.64 R4, c[0x0][0x238] ;  /* 0x00008e00ff047b82 */ /* 0x002e220000000a00 */
[----:B---3--:R-:W-:-:S02]  /*0290*/  FSETP.GT.AND P2, PT, R2, 8.50705917302346158658e+37, PT ;  /* 0x7e8000000200780b */ /* 0x008fc40003f44000 */
[----:B------:R-:W-:-:S07]  /*02a0*/  FSETP.GEU.AND P4, PT, R2, 1.175494350822287508e-38, PT ;  /* 0x008000000200780b */ /* 0x000fce0003f8e000 */
[----:B------:R-:W-:-:S04]  /*02b0*/  @P1 FMUL R0, R0, 0.25 ;  /* 0x3e80000000001820 */ /* 0x000fc80000400000 */
[----:B------:R-:W-:Y:S01]  /*02c0*/  @!P3 FMUL R0, R0, 16777216 ;  /* 0x4b8000000000b820 */ /* 0x000fe20000400000 */
[----:B------:R-:W-:-:S04]  /*02d0*/  @P2 FMUL R2, R2, 0.25 ;  /* 0x3e80000002022820 */ /* 0x000fc80000400000 */
[----:B------:R-:W-:Y:S01]  /*02e0*/  @!P4 FMUL R2, R2, 16777216 ;  /* 0x4b8000000202c820 */ /* 0x000fe20000400000 */
[----:B------:R-:W1:Y:S01]  /*02f0*/  MUFU.RCP R0, R0 ;  /* 0x0000000000007308 */ /* 0x000e620000001000 */
[----:B------:R-:W-:-:S07]  /*0300*/  FSEL R15, R17, 1, P1 ;  /* 0x3f800000110f7808 */ /* 0x000fce0000800000 */
[----:B------:R-:W3:Y:S01]  /*0310*/  MUFU.RCP R2, R2 ;  /* 0x0000000200027308 */ /* 0x000ee20000001000 */
[----:B------:R-:W-:Y:S01]  /*0320*/  FSEL R17, R17, 1, P2 ;  /* 0x3f80000011117808 */ /* 0x000fe20001000000 */
[----:B------:R-:W-:-:S04]  /*0330*/  @!P3 FMUL R15, R15, 16777216 ;  /* 0x4b8000000f0fb820 */ /* 0x000fc80000400000 */
[----:B------:R-:W-:Y:S01]  /*0340*/  @!P4 FMUL R17, R17, 16777216 ;  /* 0x4b8000001111c820 */ /* 0x000fe20000400000 */
[----:B-1----:R-:W-:Y:S01]  /*0350*/  FMUL R15, R0, R15 ;  /* 0x0000000f000f7220 */ /* 0x002fe20000400000 */
[----:B----4-:R-:W-:Y:S01]  /*0360*/  FADD R7, -R9, R7 ;  /* 0x0000000709077221 */ /* 0x010fe20000000100 */
[----:B------:R-:W-:Y:S01]  /*0370*/  FADD R6, -R8, R6 ;  /* 0x0000000608067221 */ /* 0x000fe20000000100 */
[----:B---3--:R-:W-:-:S03]  /*0380*/  FMUL R0, R2, R17 ;  /* 0x0000001102007220 */ /* 0x008fc60000400000 */
[----:B------:R-:W-:Y:S01]  /*0390*/  FMUL R15, R6, R15 ;  /* 0x0000000f060f7220 */ /* 0x000fe20000400000 */
[----:B------:R-:W-:-:S03]  /*03a0*/  FMUL R0, R7, R0 ;  /* 0x0000000007007220 */ /* 0x000fc60000400000 */
[----:B--2---:R-:W-:Y:S01]  /*03b0*/  FFMA R10, R15, R12, R10 ;  /* 0x0000000c0f0a7223 */ /* 0x004fe2000000000a */
[----:B------:R-:W-:-:S04]  /*03c0*/  FFMA R0, R0, R13, R11 ;  /* 0x0000000d00007223 */ /* 0x000fc8000000000b */
[----:B------:R-:W-:Y:S02]  /*03d0*/  FSETP.GEU.AND P1, PT, R10, RZ, PT ;  /* 0x000000ff0a00720b */ /* 0x000fe40003f2e000 */
[----:B------:R-:W-:Y:S01]  /*03e0*/  FSETP.GEU.AND P2, PT, R0, RZ, PT ;  /* 0x000000ff0000720b */ /* 0x000fe20003f4e000 */
[----:B0-----:R-:W-:Y:S01]  /*03f0*/  IMAD.WIDE R4, R3, 0x4, R4 ;  /* 0x0000000403047825 */ /* 0x001fe200078e0204 */
[----:B------:R-:W-:Y:S02]  /*0400*/  FSEL R10, R10, RZ, P1 ;  /* 0x000000ff0a0a7208 */ /* 0x000fe40000800000 */
[----:B------:R-:W-:Y:S01]  /*0410*/  FSEL R11, R0, RZ, P2 ;  /* 0x000000ff000b7208 */ /* 0x000fe20001000000 */
[----:B------:R-:W-:Y:S08]  /*0420*/  @P0 EXIT ;  /* 0x000000000000094d */ /* 0x000ff00003800000 */
[----:B------:R-:W-:Y:S01]  /*0430*/  STG.E.64 desc[UR4][R4.64], R10 ;  /* 0x0000000a04007986 */ /* 0x000fe2000c101b04 */
[----:B------:R-:W-:Y:S05]  /*0440*/  EXIT ;  /* 0x000000000000794d */ /* 0x000fea0003800000 */
.L_x_0:
[----:B------:R-:W-:-:S00]  /*0450*/  BRA `(.L_x_0) ;  /* 0xfffffffc00fc7947 */ /* 0x000fc0000383ffff */
[----:B------:R-:W-:-:S00]  /*0460*/  NOP ;  /* 0x0000000000007918 */ /* 0x000fc00000000000 */
        /* <DEDUP_REMOVED lines=9> */
.L_x_1:


//--------------------- .nv.global.init           --------------------------
	.section	.nv.global.init,"aw",@progbits
.nv.global.init:
	.type		_$_str,@object
	.size		_$_str,(_$_str_$_2 - _$_str)
_$_str:
        /*0000*/ 	.byte	0x5f, 0x5f, 0x43, 0x55, 0x44, 0x41, 0x5f, 0x46, 0x54, 0x5a, 0x00
	.type		_$_str_$_2,@object
	.size		_$_str_$_2,(.L_1 - _$_str_$_2)
_$_str_$_2:
        /*000b*/ 	.byte	0x5f, 0x5f, 0x43, 0x55, 0x44, 0x41, 0x5f, 0x50, 0x52, 0x45, 0x43, 0x5f, 0x53, 0x51, 0x52, 0x54
        /*001b*/ 	.byte	0x00
.L_1:


//--------------------- .nv.constant0.triton_poi_fused__native_batch_norm_legit_no_training_relu_48 --------------------------
	.section	.nv.constant0.triton_poi_fused__native_batch_norm_legit_no_training_relu_48,"a",@progbits
	.sectionflags	@""
	.align	4
.nv.constant0.triton_poi_fused__native_batch_norm_legit_no_training_relu_48:
	.zero		580
